//
// Generated by NVIDIA NVVM Compiler
//
// Compiler Build ID: CL-36424714
// Cuda compilation tools, release 13.0, V13.0.88
// Based on NVVM 20.0.0
//

.version 9.0
.target sm_100
.address_size 64

	// .globl	_Z19d_rgb2yuv_transformPKfPhii

.visible .entry _Z19d_rgb2yuv_transformPKfPhii(
	.param .u64 .ptr .align 1 _Z19d_rgb2yuv_transformPKfPhii_param_0,
	.param .u64 .ptr .align 1 _Z19d_rgb2yuv_transformPKfPhii_param_1,
	.param .u32 _Z19d_rgb2yuv_transformPKfPhii_param_2,
	.param .u32 _Z19d_rgb2yuv_transformPKfPhii_param_3
)
{
	.reg .pred 	%p<4>;
	.reg .b16 	%rs<3>;
	.reg .b32 	%r<28>;
	.reg .b64 	%rd<13>;

	ld.param.u64 	%rd1, [_Z19d_rgb2yuv_transformPKfPhii_param_1];
	ld.param.u32 	%r4, [_Z19d_rgb2yuv_transformPKfPhii_param_2];
	ld.param.u32 	%r6, [_Z19d_rgb2yuv_transformPKfPhii_param_3];
	mov.u32 	%r7, %ntid.x;
	mov.u32 	%r8, %ctaid.x;
	mov.u32 	%r9, %tid.x;
	mad.lo.s32 	%r10, %r7, %r8, %r9;
	shl.b32 	%r1, %r10, 1;
	mov.u32 	%r11, %ntid.y;
	mov.u32 	%r12, %ctaid.y;
	mov.u32 	%r13, %tid.y;
	mad.lo.s32 	%r14, %r11, %r12, %r13;
	shl.b32 	%r3, %r14, 1;
	or.b32  	%r15, %r1, 1;
	or.b32  	%r16, %r3, 1;
	setp.ge.s32 	%p1, %r15, %r4;
	setp.ge.s32 	%p2, %r16, %r6;
	or.pred  	%p3, %p1, %p2;
	@%p3 bra 	$L__BB0_2;
	cvta.to.global.u64 	%rd2, %rd1;
	mul.lo.s32 	%r17, %r6, %r4;
	cvt.s64.s32 	%rd3, %r17;
	shr.s32 	%r18, %r17, 31;
	shr.u32 	%r19, %r18, 30;
	add.s32 	%r20, %r17, %r19;
	shr.s32 	%r21, %r20, 2;
	cvt.s64.s32 	%rd4, %r21;
	mad.lo.s32 	%r22, %r4, %r3, %r1;
	cvt.s64.s32 	%rd5, %r22;
	add.s64 	%rd6, %rd2, %rd5;
	mov.b16 	%rs1, 235;
	st.global.u8 	[%rd6], %rs1;
	st.global.u8 	[%rd6+1], %rs1;
	cvt.s64.s32 	%rd7, %r4;
	add.s64 	%rd8, %rd6, %rd7;
	st.global.u8 	[%rd8], %rs1;
	st.global.u8 	[%rd8+1], %rs1;
	shr.u32 	%r23, %r4, 31;
	add.s32 	%r24, %r4, %r23;
	shr.s32 	%r25, %r24, 1;
	shr.s32 	%r26, %r1, 1;
	mad.lo.s32 	%r27, %r25, %r14, %r26;
	cvt.s64.s32 	%rd9, %r27;
	add.s64 	%rd10, %rd3, %rd9;
	add.s64 	%rd11, %rd2, %rd10;
	mov.b16 	%rs2, 128;
	st.global.u8 	[%rd11], %rs2;
	add.s64 	%rd12, %rd11, %rd4;
	st.global.u8 	[%rd12], %rs2;
$L__BB0_2:
	ret;

}


// ===== COMPILED SASS (sm_100) =====

	.target	sm_100

	.elftype	@"ET_EXEC"


//--------------------- .note.nv.tkinfo           --------------------------
	.section	.note.nv.tkinfo,"",@"SHT_NOTE"
	.sectionflags	@"SHF_NOTE_NV_TKINFO"
	.tkinfo
        /*0018*/ 	.word	0x00000002
        /*0030*/ 	.string	""
        /*0030*/ 	.string	"ptxas"
        /*0030*/ 	.string	"Cuda compilation tools, release 13.0, V13.0.88"
        /*0030*/ 	.string	"Build cuda_13.0.r13.0/compiler.36424714_0"
        /*0030*/ 	.string	"-arch sm_100 -m 64 "



//--------------------- .note.nv.cuinfo           --------------------------
	.section	.note.nv.cuinfo,"",@"SHT_NOTE"
	.sectionflags	@"SHF_NOTE_NV_CUINFO"
        /*0018*/ 	.short	0x0002
        /*001a*/ 	.short	0x0064
        /*001c*/ 	.short	0x0082
	.zero		2


//--------------------- .nv.info                  --------------------------
	.section	.nv.info,"",@"SHT_CUDA_INFO"
	.align	4


	//----- nvinfo : EIATTR_REGCOUNT
	.align		4
        /*0000*/ 	.byte	0x04, 0x2f
        /*0002*/ 	.short	(.L_1 - .L_0)
	.align		4
.L_0:
        /*0004*/ 	.word	index@(_Z19d_rgb2yuv_transformPKfPhii)
        /*0008*/ 	.word	0x0000000d


	//----- nvinfo : EIATTR_FRAME_SIZE
	.align		4
.L_1:
        /*000c*/ 	.byte	0x04, 0x11
        /*000e*/ 	.short	(.L_3 - .L_2)
	.align		4
.L_2:
        /*0010*/ 	.word	index@(_Z19d_rgb2yuv_transformPKfPhii)
        /*0014*/ 	.word	0x00000000


	//----- nvinfo : EIATTR_MIN_STACK_SIZE
	.align		4
.L_3:
        /*0018*/ 	.byte	0x04, 0x12
        /*001a*/ 	.short	(.L_5 - .L_4)
	.align		4
.L_4:
        /*001c*/ 	.word	index@(_Z19d_rgb2yuv_transformPKfPhii)
        /*0020*/ 	.word	0x00000000
.L_5:


//--------------------- .nv.compat                --------------------------
	.section	.nv.compat,"",@"SHT_CUDA_COMPAT_INFO"
	.align	4
        /*0000*/ 	.byte	0x02, 0x09, 0x00, 0x00, 0x02, 0x02, 0x01, 0x00, 0x02, 0x05, 0x05, 0x00, 0x03, 0x07, 0x01, 0x01
        /*0010*/ 	.byte	0x02, 0x03, 0x00, 0x00, 0x02, 0x06, 0x01, 0x00, 0x04, 0x0b, 0x08, 0x00, 0x09, 0x00, 0x00, 0x00
        /*0020*/ 	.byte	0x00, 0x00, 0x00, 0x00


//--------------------- .nv.info._Z19d_rgb2yuv_transformPKfPhii --------------------------
	.section	.nv.info._Z19d_rgb2yuv_transformPKfPhii,"",@"SHT_CUDA_INFO"
	.sectionflags	@""
	.align	4


	//----- nvinfo : EIATTR_CUDA_API_VERSION
	.align		4
        /*0000*/ 	.byte	0x04, 0x37
        /*0002*/ 	.short	(.L_7 - .L_6)
.L_6:
        /*0004*/ 	.word	0x00000082


	//----- nvinfo : EIATTR_KPARAM_INFO
	.align		4
.L_7:
        /*0008*/ 	.byte	0x04, 0x17
        /*000a*/ 	.short	(.L_9 - .L_8)
.L_8:
        /*000c*/ 	.word	0x00000000
        /*0010*/ 	.short	0x0003
        /*0012*/ 	.short	0x0014
        /*0014*/ 	.byte	0x00, 0xf0, 0x11, 0x00


	//----- nvinfo : EIATTR_KPARAM_INFO
	.align		4
.L_9:
        /*0018*/ 	.byte	0x04, 0x17
        /*001a*/ 	.short	(.L_11 - .L_10)
.L_10:
        /*001c*/ 	.word	0x00000000
        /*0020*/ 	.short	0x0002
        /*0022*/ 	.short	0x0010
        /*0024*/ 	.byte	0x00, 0xf0, 0x11, 0x00


	//----- nvinfo : EIATTR_KPARAM_INFO
	.align		4
.L_11:
        /*0028*/ 	.byte	0x04, 0x17
        /*002a*/ 	.short	(.L_13 - .L_12)
.L_12:
        /*002c*/ 	.word	0x00000000
        /*0030*/ 	.short	0x0001
        /*0032*/ 	.short	0x0008
        /*0034*/ 	.byte	0x00, 0xf5, 0x21, 0x00


	//----- nvinfo : EIATTR_KPARAM_INFO
	.align		4
.L_13:
        /*0038*/ 	.byte	0x04, 0x17
        /*003a*/ 	.short	(.L_15 - .L_14)
.L_14:
        /*003c*/ 	.word	0x00000000
        /*0040*/ 	.short	0x0000
        /*0042*/ 	.short	0x0000
        /*0044*/ 	.byte	0x00, 0xf5, 0x21, 0x00


	//----- nvinfo : EIATTR_SPARSE_MMA_MASK
	.align		4
.L_15:
        /*0048*/ 	.byte	0x03, 0x50
        /*004a*/ 	.short	0x0000


	//----- nvinfo : EIATTR_MAXREG_COUNT
	.align		4
        /*004c*/ 	.byte	0x03, 0x1b
        /*004e*/ 	.short	0x00ff


	//----- nvinfo : EIATTR_MERCURY_ISA_VERSION
	.align		4
        /*0050*/ 	.byte	0x03, 0x5f
        /*0052*/ 	.short	0x0101


	//----- nvinfo : EIATTR_VRC_CTA_INIT_COUNT
	.align		4
        /*0054*/ 	.byte	0x02, 0x4a
	.zero		1
	.zero		1


	//----- nvinfo : EIATTR_EXIT_INSTR_OFFSETS
	.align		4
        /*0058*/ 	.byte	0x04, 0x1c
        /*005a*/ 	.short	(.L_17 - .L_16)


	//   ....[0]....
.L_16:
        /*005c*/ 	.word	0x00000100


	//   ....[1]....
        /*0060*/ 	.word	0x000002f0


	//----- nvinfo : EIATTR_CBANK_PARAM_SIZE
	.align		4
.L_17:
        /*0064*/ 	.byte	0x03, 0x19
        /*0066*/ 	.short	0x0018


	//----- nvinfo : EIATTR_PARAM_CBANK
	.align		4
        /*0068*/ 	.byte	0x04, 0x0a
        /*006a*/ 	.short	(.L_19 - .L_18)
	.align		4
.L_18:
        /*006c*/ 	.word	index@(.nv.constant0._Z19d_rgb2yuv_transformPKfPhii)
        /*0070*/ 	.short	0x0380
        /*0072*/ 	.short	0x0018


	//----- nvinfo : EIATTR_SW_WAR
	.align		4
.L_19:
        /*0074*/ 	.byte	0x04, 0x36
        /*0076*/ 	.short	(.L_21 - .L_20)
.L_20:
        /*0078*/ 	.word	0x00000008
.L_21:


//--------------------- .nv.callgraph             --------------------------
	.section	.nv.callgraph,"",@"SHT_CUDA_CALLGRAPH"
	.align	4
	.sectionentsize	8
	.align		4
        /*0000*/ 	.word	0x00000000
	.align		4
        /*0004*/ 	.word	0xffffffff
	.align		4
        /*0008*/ 	.word	0x00000000
	.align		4
        /*000c*/ 	.word	0xfffffffe
	.align		4
        /*0010*/ 	.word	0x00000000
	.align		4
        /*0014*/ 	.word	0xfffffffd
	.align		4
        /*0018*/ 	.word	0x00000000
	.align		4
        /*001c*/ 	.word	0xfffffffc


//--------------------- .text._Z19d_rgb2yuv_transformPKfPhii --------------------------
	.section	.text._Z19d_rgb2yuv_transformPKfPhii,"ax",@progbits
	.align	128
        .global         _Z19d_rgb2yuv_transformPKfPhii
        .type           _Z19d_rgb2yuv_transformPKfPhii,@function
        .size           _Z19d_rgb2yuv_transformPKfPhii,(.L_x_1 - _Z19d_rgb2yuv_transformPKfPhii)
        .other          _Z19d_rgb2yuv_transformPKfPhii,@"STO_CUDA_ENTRY STV_DEFAULT"
_Z19d_rgb2yuv_transformPKfPhii:
.text._Z19d_rgb2yuv_transformPKfPhii:
[----:B------:R-:W-:Y:S01]  /*0000*/  LDC R1, c[0x0][0x37c] ;  /* 0x0000df00ff017b82 */ /* 0x000fe20000000800 */
[----:B------:R-:W0:Y:S01]  /*0010*/  S2R R4, SR_CTAID.Y ;  /* 0x0000000000047919 */ /* 0x000e220000002600 */
[----:B------:R-:W1:Y:S06]  /*0020*/  LDCU UR4, c[0x0][0x360] ;  /* 0x00006c00ff0477ac */ /* 0x000e6c0008000800 */
[----:B------:R-:W2:Y:S01]  /*0030*/  LDC.64 R2, c[0x0][0x390] ;  /* 0x0000e400ff027b82 */ /* 0x000ea20000000a00 */
[----:B------:R-:W0:Y:S01]  /*0040*/  S2R R7, SR_TID.Y ;  /* 0x0000000000077919 */ /* 0x000e220000002200 */
[----:B------:R-:W0:Y:S01]  /*0050*/  LDCU UR5, c[0x0][0x364] ;  /* 0x00006c80ff0577ac */ /* 0x000e220008000800 */
[----:B------:R-:W1:Y:S01]  /*0060*/  S2R R0, SR_CTAID.X ;  /* 0x0000000000007919 */ /* 0x000e620000002500 */
[----:B------:R-:W1:Y:S01]  /*0070*/  S2R R5, SR_TID.X ;  /* 0x0000000000057919 */ /* 0x000e620000002100 */
[----:B0-----:R-:W-:-:S04]  /*0080*/  IMAD R4, R4, UR5, R7 ;  /* 0x0000000504047c24 */ /* 0x001fc8000f8e0207 */
[----:B------:R-:W-:Y:S02]  /*0090*/  IMAD.SHL.U32 R6, R4, 0x2, RZ ;  /* 0x0000000204067824 */ /* 0x000fe400078e00ff */
[----:B-1----:R-:W-:-:S04]  /*00a0*/  IMAD R0, R0, UR4, R5 ;  /* 0x0000000400007c24 */ /* 0x002fc8000f8e0205 */
[----:B------:R-:W-:Y:S02]  /*00b0*/  IMAD.SHL.U32 R5, R0, 0x2, RZ ;  /* 0x0000000200057824 */ /* 0x000fe400078e00ff */
[----:B------:R-:W-:Y:S02]  /*00c0*/  VIADD R0, R6, 0x1 ;  /* 0x0000000106007836 */ /* 0x000fe40000000000 */
[----:B------:R-:W-:-:S03]  /*00d0*/  VIADD R7, R5, 0x1 ;  /* 0x0000000105077836 */ /* 0x000fc60000000000 */
[----:B--2---:R-:W-:-:S04]  /*00e0*/  ISETP.GE.AND P0, PT, R0, R3, PT ;  /* 0x000000030000720c */ /* 0x004fc80003f06270 */
[----:B------:R-:W-:-:S13]  /*00f0*/  ISETP.GE.OR P0, PT, R7, R2, P0 ;  /* 0x000000020700720c */ /* 0x000fda0000706670 */
[----:B------:R-:W-:Y:S05]  /*0100*/  @P0 EXIT ;  /* 0x000000000000094d */ /* 0x000fea0003800000 */
[----:B------:R-:W0:Y:S01]  /*0110*/  LDCU.64 UR6, c[0x0][0x388] ;  /* 0x00007100ff0677ac */ /* 0x000e220008000a00 */
[-C--:B------:R-:W-:Y:S01]  /*0120*/  LEA.HI R0, R2, R2.reuse, RZ, 0x1 ;  /* 0x0000000202007211 */ /* 0x080fe200078f08ff */
[-C--:B------:R-:W-:Y:S01]  /*0130*/  IMAD R3, R3, R2.reuse, RZ ;  /* 0x0000000203037224 */ /* 0x080fe200078e02ff */
[--C-:B------:R-:W-:Y:S01]  /*0140*/  SHF.R.S32.HI R8, RZ, 0x1, R5.reuse ;  /* 0x00000001ff087819 */ /* 0x100fe20000011405 */
[----:B------:R-:W-:Y:S01]  /*0150*/  IMAD R5, R6, R2, R5 ;  /* 0x0000000206057224 */ /* 0x000fe200078e0205 */
[----:B------:R-:W-:Y:S01]  /*0160*/  SHF.R.S32.HI R7, RZ, 0x1, R0 ;  /* 0x00000001ff077819 */ /* 0x000fe20000011400 */
[----:B------:R-:W1:Y:S01]  /*0170*/  LDCU.64 UR4, c[0x0][0x358] ;  /* 0x00006b00ff0477ac */ /* 0x000e620008000a00 */
[----:B------:R-:W-:Y:S01]  /*0180*/  SHF.R.S32.HI R0, RZ, 0x1f, R3 ;  /* 0x0000001fff007819 */ /* 0x000fe20000011403 */
[----:B------:R-:W-:Y:S02]  /*0190*/  IMAD.MOV.U32 R9, RZ, RZ, 0xeb ;  /* 0x000000ebff097424 */ /* 0x000fe400078e00ff */
[----:B------:R-:W-:Y:S01]  /*01a0*/  IMAD R8, R4, R7, R8 ;  /* 0x0000000704087224 */ /* 0x000fe200078e0208 */
[----:B------:R-:W-:-:S02]  /*01b0*/  LEA.HI R0, R0, R3, RZ, 0x2 ;  /* 0x0000000300007211 */ /* 0x000fc400078f10ff */
[----:B------:R-:W-:Y:S02]  /*01c0*/  SHF.R.S32.HI R7, RZ, 0x1f, R3 ;  /* 0x0000001fff077819 */ /* 0x000fe40000011403 */
[--C-:B------:R-:W-:Y:S02]  /*01d0*/  SHF.R.S32.HI R10, RZ, 0x1f, R8.reuse ;  /* 0x0000001fff0a7819 */ /* 0x100fe40000011408 */
[----:B0-----:R-:W-:Y:S02]  /*01e0*/  IADD3 R4, P2, PT, R5, UR6, RZ ;  /* 0x0000000605047c10 */ /* 0x001fe4000ff5e0ff */
[----:B------:R-:W-:Y:S02]  /*01f0*/  IADD3 R6, P0, P1, R3, UR6, R8 ;  /* 0x0000000603067c10 */ /* 0x000fe4000f91e008 */
[----:B------:R-:W-:Y:S02]  /*0200*/  LEA.HI.X.SX32 R5, R5, UR7, 0x1, P2 ;  /* 0x0000000705057c11 */ /* 0x000fe400090f0eff */
[----:B------:R-:W-:-:S02]  /*0210*/  IADD3 R8, P2, PT, R4, R2, RZ ;  /* 0x0000000204087210 */ /* 0x000fc40007f5e0ff */
[----:B------:R-:W-:Y:S01]  /*0220*/  SHF.R.S32.HI R3, RZ, 0x2, R0 ;  /* 0x00000002ff037819 */ /* 0x000fe20000011400 */
[----:B------:R-:W-:Y:S01]  /*0230*/  IMAD.MOV.U32 R0, RZ, RZ, 0x80 ;  /* 0x00000080ff007424 */ /* 0x000fe200078e00ff */
[--C-:B------:R-:W-:Y:S02]  /*0240*/  IADD3.X R7, PT, PT, R7, UR7, R10.reuse, P0, P1 ;  /* 0x0000000707077c10 */ /* 0x100fe400087e240a */
[----:B------:R-:W-:Y:S02]  /*0250*/  PRMT R10, R9, 0x7610, R10 ;  /* 0x00007610090a7816 */ /* 0x000fe4000000000a */
[----:B------:R-:W-:Y:S02]  /*0260*/  LEA.HI.X.SX32 R9, R2, R5, 0x1, P2 ;  /* 0x0000000502097211 */ /* 0x000fe400010f0eff */
[C---:B------:R-:W-:Y:S01]  /*0270*/  IADD3 R2, P0, PT, R3.reuse, R6, RZ ;  /* 0x0000000603027210 */ /* 0x040fe20007f1e0ff */
[----:B-1----:R-:W-:Y:S03]  /*0280*/  STG.E.U8 desc[UR4][R4.64], R10 ;  /* 0x0000000a04007986 */ /* 0x002fe6000c101104 */
[----:B------:R-:W-:Y:S01]  /*0290*/  LEA.HI.X.SX32 R3, R3, R7, 0x1, P0 ;  /* 0x0000000703037211 */ /* 0x000fe200000f0eff */
[----:B------:R-:W-:Y:S04]  /*02a0*/  STG.E.U8 desc[UR4][R4.64+0x1], R10 ;  /* 0x0000010a04007986 */ /* 0x000fe8000c101104 */
[----:B------:R-:W-:Y:S04]  /*02b0*/  STG.E.U8 desc[UR4][R8.64], R10 ;  /* 0x0000000a08007986 */ /* 0x000fe8000c101104 */
[----:B------:R-:W-:Y:S04]  /*02c0*/  STG.E.U8 desc[UR4][R8.64+0x1], R10 ;  /* 0x0000010a08007986 */ /* 0x000fe8000c101104 */
[----:B------:R-:W-:Y:S04]  /*02d0*/  STG.E.U8 desc[UR4][R6.64], R0 ;  /* 0x0000000006007986 */ /* 0x000fe8000c101104 */
[----:B------:R-:W-:Y:S01]  /*02e0*/  STG.E.U8 desc[UR4][R2.64], R0 ;  /* 0x0000000002007986 */ /* 0x000fe2000c101104 */
[----:B------:R-:W-:Y:S05]  /*02f0*/  EXIT ;  /* 0x000000000000794d */ /* 0x000fea0003800000 */
.L_x_0:
[----:B------:R-:W-:-:S00]  /*0300*/  BRA `(.L_x_0) ;  /* 0xfffffffc00fc7947 */ /* 0x000fc0000383ffff */
[----:B------:R-:W-:-:S00]  /*0310*/  NOP ;  /* 0x0000000000007918 */ /* 0x000fc00000000000 */
        /* <DEDUP_REMOVED lines=14> */
.L_x_1:


//--------------------- .nv.shared.reserved.0     --------------------------
	.section	.nv.shared.reserved.0,"aw",@nobits
	.weak		__nv_reservedSMEM_offset_0_alias
	.size		__nv_reservedSMEM_offset_0_alias, 0, 64
	.other		__nv_reservedSMEM_offset_0_alias,@"STO_CUDA_RESERVED_SHARED STV_DEFAULT"
__nv_reservedSMEM_offset_0_alias:
	.zero		0
	.zero		64


//--------------------- .nv.constant0._Z19d_rgb2yuv_transformPKfPhii --------------------------
	.section	.nv.constant0._Z19d_rgb2yuv_transformPKfPhii,"a",@progbits
	.sectionflags	@""
	.align	4
.nv.constant0._Z19d_rgb2yuv_transformPKfPhii:
	.zero		920


//--------------------- SYMBOLS --------------------------

	.type		.nv.reservedSmem.offset0,@object
	.size		.nv.reservedSmem.offset0,0x4
